//
// Generated by NVIDIA NVVM Compiler
//
// Compiler Build ID: CL-36424714
// Cuda compilation tools, release 13.0, V13.0.88
// Based on NVVM 20.0.0
//

.version 9.0
.target sm_100
.address_size 64

	// .globl	_Z9gpuMatMulPfS_S_iii

.visible .entry _Z9gpuMatMulPfS_S_iii(
	.param .u64 .ptr .align 1 _Z9gpuMatMulPfS_S_iii_param_0,
	.param .u64 .ptr .align 1 _Z9gpuMatMulPfS_S_iii_param_1,
	.param .u64 .ptr .align 1 _Z9gpuMatMulPfS_S_iii_param_2,
	.param .u32 _Z9gpuMatMulPfS_S_iii_param_3,
	.param .u32 _Z9gpuMatMulPfS_S_iii_param_4,
	.param .u32 _Z9gpuMatMulPfS_S_iii_param_5
)
{
	.reg .pred 	%p<13>;
	.reg .b32 	%r<41>;
	.reg .b32 	%f<68>;
	.reg .b64 	%rd<53>;

	ld.param.u64 	%rd7, [_Z9gpuMatMulPfS_S_iii_param_0];
	ld.param.u64 	%rd8, [_Z9gpuMatMulPfS_S_iii_param_1];
	ld.param.u64 	%rd6, [_Z9gpuMatMulPfS_S_iii_param_2];
	ld.param.u32 	%r20, [_Z9gpuMatMulPfS_S_iii_param_3];
	ld.param.u32 	%r18, [_Z9gpuMatMulPfS_S_iii_param_4];
	ld.param.u32 	%r19, [_Z9gpuMatMulPfS_S_iii_param_5];
	cvta.to.global.u64 	%rd1, %rd8;
	cvta.to.global.u64 	%rd2, %rd7;
	mov.u32 	%r21, %ctaid.x;
	mov.u32 	%r22, %ntid.x;
	mov.u32 	%r23, %tid.x;
	mad.lo.s32 	%r1, %r21, %r22, %r23;
	mov.u32 	%r24, %ctaid.y;
	mov.u32 	%r25, %ntid.y;
	mov.u32 	%r26, %tid.y;
	mad.lo.s32 	%r2, %r24, %r25, %r26;
	setp.ge.s32 	%p1, %r2, %r20;
	setp.ge.s32 	%p2, %r1, %r19;
	or.pred  	%p3, %p1, %p2;
	@%p3 bra 	$L__BB0_14;
	setp.lt.s32 	%p4, %r18, 1;
	mov.f32 	%f67, 0f00000000;
	@%p4 bra 	$L__BB0_13;
	mul.lo.s32 	%r3, %r18, %r2;
	and.b32  	%r4, %r18, 7;
	setp.lt.u32 	%p5, %r18, 8;
	mov.b32 	%r39, 0;
	mov.f32 	%f67, 0f00000000;
	@%p5 bra 	$L__BB0_5;
	and.b32  	%r39, %r18, 2147483640;
	neg.s32 	%r37, %r39;
	shl.b32 	%r7, %r19, 3;
	mul.wide.u32 	%rd9, %r3, 4;
	add.s64 	%rd10, %rd9, %rd2;
	add.s64 	%rd52, %rd10, 16;
	mov.f32 	%f67, 0f00000000;
	mul.wide.s32 	%rd13, %r19, 4;
	mov.u32 	%r36, %r1;
$L__BB0_4:
	.pragma "nounroll";
	ld.global.f32 	%f17, [%rd52+-16];
	mul.wide.s32 	%rd11, %r36, 4;
	add.s64 	%rd12, %rd1, %rd11;
	ld.global.f32 	%f18, [%rd12];
	fma.rn.f32 	%f19, %f17, %f18, %f67;
	ld.global.f32 	%f20, [%rd52+-12];
	add.s64 	%rd14, %rd12, %rd13;
	ld.global.f32 	%f21, [%rd14];
	fma.rn.f32 	%f22, %f20, %f21, %f19;
	ld.global.f32 	%f23, [%rd52+-8];
	add.s64 	%rd15, %rd14, %rd13;
	ld.global.f32 	%f24, [%rd15];
	fma.rn.f32 	%f25, %f23, %f24, %f22;
	ld.global.f32 	%f26, [%rd52+-4];
	add.s64 	%rd16, %rd15, %rd13;
	ld.global.f32 	%f27, [%rd16];
	fma.rn.f32 	%f28, %f26, %f27, %f25;
	ld.global.f32 	%f29, [%rd52];
	add.s64 	%rd17, %rd16, %rd13;
	ld.global.f32 	%f30, [%rd17];
	fma.rn.f32 	%f31, %f29, %f30, %f28;
	ld.global.f32 	%f32, [%rd52+4];
	add.s64 	%rd18, %rd17, %rd13;
	ld.global.f32 	%f33, [%rd18];
	fma.rn.f32 	%f34, %f32, %f33, %f31;
	ld.global.f32 	%f35, [%rd52+8];
	add.s64 	%rd19, %rd18, %rd13;
	ld.global.f32 	%f36, [%rd19];
	fma.rn.f32 	%f37, %f35, %f36, %f34;
	ld.global.f32 	%f38, [%rd52+12];
	add.s64 	%rd20, %rd19, %rd13;
	ld.global.f32 	%f39, [%rd20];
	fma.rn.f32 	%f67, %f38, %f39, %f37;
	add.s32 	%r37, %r37, 8;
	add.s32 	%r36, %r36, %r7;
	add.s64 	%rd52, %rd52, 32;
	setp.ne.s32 	%p6, %r37, 0;
	@%p6 bra 	$L__BB0_4;
$L__BB0_5:
	setp.eq.s32 	%p7, %r4, 0;
	@%p7 bra 	$L__BB0_13;
	and.b32  	%r13, %r18, 3;
	setp.lt.u32 	%p8, %r4, 4;
	@%p8 bra 	$L__BB0_8;
	add.s32 	%r28, %r39, %r3;
	mul.wide.u32 	%rd21, %r28, 4;
	add.s64 	%rd22, %rd2, %rd21;
	ld.global.f32 	%f41, [%rd22];
	mad.lo.s32 	%r29, %r39, %r19, %r1;
	mul.wide.s32 	%rd23, %r29, 4;
	add.s64 	%rd24, %rd1, %rd23;
	ld.global.f32 	%f42, [%rd24];
	fma.rn.f32 	%f43, %f41, %f42, %f67;
	cvt.u64.u32 	%rd25, %r3;
	cvt.u64.u32 	%rd26, %r39;
	add.s64 	%rd27, %rd26, %rd25;
	shl.b64 	%rd28, %rd27, 2;
	add.s64 	%rd29, %rd2, %rd28;
	ld.global.f32 	%f44, [%rd29+4];
	mul.wide.s32 	%rd30, %r19, 4;
	add.s64 	%rd31, %rd24, %rd30;
	ld.global.f32 	%f45, [%rd31];
	fma.rn.f32 	%f46, %f44, %f45, %f43;
	ld.global.f32 	%f47, [%rd29+8];
	add.s64 	%rd32, %rd31, %rd30;
	ld.global.f32 	%f48, [%rd32];
	fma.rn.f32 	%f49, %f47, %f48, %f46;
	ld.global.f32 	%f50, [%rd29+12];
	add.s64 	%rd33, %rd32, %rd30;
	ld.global.f32 	%f51, [%rd33];
	fma.rn.f32 	%f67, %f50, %f51, %f49;
	add.s32 	%r39, %r39, 4;
$L__BB0_8:
	setp.eq.s32 	%p9, %r13, 0;
	@%p9 bra 	$L__BB0_13;
	setp.eq.s32 	%p10, %r13, 1;
	@%p10 bra 	$L__BB0_11;
	add.s32 	%r30, %r39, %r3;
	mul.wide.u32 	%rd34, %r30, 4;
	add.s64 	%rd35, %rd2, %rd34;
	ld.global.f32 	%f53, [%rd35];
	mad.lo.s32 	%r31, %r39, %r19, %r1;
	mul.wide.s32 	%rd36, %r31, 4;
	add.s64 	%rd37, %rd1, %rd36;
	ld.global.f32 	%f54, [%rd37];
	fma.rn.f32 	%f55, %f53, %f54, %f67;
	cvt.u64.u32 	%rd38, %r3;
	cvt.u64.u32 	%rd39, %r39;
	add.s64 	%rd40, %rd39, %rd38;
	shl.b64 	%rd41, %rd40, 2;
	add.s64 	%rd42, %rd2, %rd41;
	ld.global.f32 	%f56, [%rd42+4];
	mul.wide.s32 	%rd43, %r19, 4;
	add.s64 	%rd44, %rd37, %rd43;
	ld.global.f32 	%f57, [%rd44];
	fma.rn.f32 	%f67, %f56, %f57, %f55;
	add.s32 	%r39, %r39, 2;
$L__BB0_11:
	and.b32  	%r32, %r18, 1;
	setp.eq.b32 	%p11, %r32, 1;
	not.pred 	%p12, %p11;
	@%p12 bra 	$L__BB0_13;
	add.s32 	%r33, %r39, %r3;
	mul.wide.u32 	%rd45, %r33, 4;
	add.s64 	%rd46, %rd2, %rd45;
	ld.global.f32 	%f58, [%rd46];
	mad.lo.s32 	%r34, %r39, %r19, %r1;
	mul.wide.s32 	%rd47, %r34, 4;
	add.s64 	%rd48, %rd1, %rd47;
	ld.global.f32 	%f59, [%rd48];
	fma.rn.f32 	%f67, %f58, %f59, %f67;
$L__BB0_13:
	mad.lo.s32 	%r35, %r19, %r2, %r1;
	cvta.to.global.u64 	%rd49, %rd6;
	mul.wide.s32 	%rd50, %r35, 4;
	add.s64 	%rd51, %rd49, %rd50;
	st.global.f32 	[%rd51], %f67;
$L__BB0_14:
	ret;

}


// ===== COMPILED SASS (sm_100) =====

	.target	sm_100

	.elftype	@"ET_EXEC"


//--------------------- .note.nv.tkinfo           --------------------------
	.section	.note.nv.tkinfo,"",@"SHT_NOTE"
	.sectionflags	@"SHF_NOTE_NV_TKINFO"
	.tkinfo
        /*0018*/ 	.word	0x00000002
        /*0030*/ 	.string	""
        /*0030*/ 	.string	"ptxas"
        /*0030*/ 	.string	"Cuda compilation tools, release 13.0, V13.0.88"
        /*0030*/ 	.string	"Build cuda_13.0.r13.0/compiler.36424714_0"
        /*0030*/ 	.string	"-arch sm_100 -m 64 "



//--------------------- .note.nv.cuinfo           --------------------------
	.section	.note.nv.cuinfo,"",@"SHT_NOTE"
	.sectionflags	@"SHF_NOTE_NV_CUINFO"
        /*0018*/ 	.short	0x0002
        /*001a*/ 	.short	0x0064
        /*001c*/ 	.short	0x0082
	.zero		2


//--------------------- .nv.info                  --------------------------
	.section	.nv.info,"",@"SHT_CUDA_INFO"
	.align	4


	//----- nvinfo : EIATTR_REGCOUNT
	.align		4
        /*0000*/ 	.byte	0x04, 0x2f
        /*0002*/ 	.short	(.L_1 - .L_0)
	.align		4
.L_0:
        /*0004*/ 	.word	index@(_Z9gpuMatMulPfS_S_iii)
        /*0008*/ 	.word	0x00000020


	//----- nvinfo : EIATTR_FRAME_SIZE
	.align		4
.L_1:
        /*000c*/ 	.byte	0x04, 0x11
        /*000e*/ 	.short	(.L_3 - .L_2)
	.align		4
.L_2:
        /*0010*/ 	.word	index@(_Z9gpuMatMulPfS_S_iii)
        /*0014*/ 	.word	0x00000000


	//----- nvinfo : EIATTR_MIN_STACK_SIZE
	.align		4
.L_3:
        /*0018*/ 	.byte	0x04, 0x12
        /*001a*/ 	.short	(.L_5 - .L_4)
	.align		4
.L_4:
        /*001c*/ 	.word	index@(_Z9gpuMatMulPfS_S_iii)
        /*0020*/ 	.word	0x00000000
.L_5:


//--------------------- .nv.compat                --------------------------
	.section	.nv.compat,"",@"SHT_CUDA_COMPAT_INFO"
	.align	4
        /*0000*/ 	.byte	0x02, 0x09, 0x00, 0x00, 0x02, 0x02, 0x01, 0x00, 0x02, 0x05, 0x05, 0x00, 0x03, 0x07, 0x01, 0x01
        /*0010*/ 	.byte	0x02, 0x03, 0x00, 0x00, 0x02, 0x06, 0x01, 0x00, 0x04, 0x0b, 0x08, 0x00, 0x09, 0x00, 0x00, 0x00
        /*0020*/ 	.byte	0x00, 0x00, 0x00, 0x00


//--------------------- .nv.info._Z9gpuMatMulPfS_S_iii --------------------------
	.section	.nv.info._Z9gpuMatMulPfS_S_iii,"",@"SHT_CUDA_INFO"
	.sectionflags	@""
	.align	4


	//----- nvinfo : EIATTR_CUDA_API_VERSION
	.align		4
        /*0000*/ 	.byte	0x04, 0x37
        /*0002*/ 	.short	(.L_7 - .L_6)
.L_6:
        /*0004*/ 	.word	0x00000082


	//----- nvinfo : EIATTR_KPARAM_INFO
	.align		4
.L_7:
        /*0008*/ 	.byte	0x04, 0x17
        /*000a*/ 	.short	(.L_9 - .L_8)
.L_8:
        /*000c*/ 	.word	0x00000000
        /*0010*/ 	.short	0x0005
        /*0012*/ 	.short	0x0020
        /*0014*/ 	.byte	0x00, 0xf0, 0x11, 0x00


	//----- nvinfo : EIATTR_KPARAM_INFO
	.align		4
.L_9:
        /*0018*/ 	.byte	0x04, 0x17
        /*001a*/ 	.short	(.L_11 - .L_10)
.L_10:
        /*001c*/ 	.word	0x00000000
        /*0020*/ 	.short	0x0004
        /*0022*/ 	.short	0x001c
        /*0024*/ 	.byte	0x00, 0xf0, 0x11, 0x00


	//----- nvinfo : EIATTR_KPARAM_INFO
	.align		4
.L_11:
        /*0028*/ 	.byte	0x04, 0x17
        /*002a*/ 	.short	(.L_13 - .L_12)
.L_12:
        /*002c*/ 	.word	0x00000000
        /*0030*/ 	.short	0x0003
        /*0032*/ 	.short	0x0018
        /*0034*/ 	.byte	0x00, 0xf0, 0x11, 0x00


	//----- nvinfo : EIATTR_KPARAM_INFO
	.align		4
.L_13:
        /*0038*/ 	.byte	0x04, 0x17
        /*003a*/ 	.short	(.L_15 - .L_14)
.L_14:
        /*003c*/ 	.word	0x00000000
        /*0040*/ 	.short	0x0002
        /*0042*/ 	.short	0x0010
        /*0044*/ 	.byte	0x00, 0xf5, 0x21, 0x00


	//----- nvinfo : EIATTR_KPARAM_INFO
	.align		4
.L_15:
        /*0048*/ 	.byte	0x04, 0x17
        /*004a*/ 	.short	(.L_17 - .L_16)
.L_16:
        /*004c*/ 	.word	0x00000000
        /*0050*/ 	.short	0x0001
        /*0052*/ 	.short	0x0008
        /*0054*/ 	.byte	0x00, 0xf5, 0x21, 0x00


	//----- nvinfo : EIATTR_KPARAM_INFO
	.align		4
.L_17:
        /*0058*/ 	.byte	0x04, 0x17
        /*005a*/ 	.short	(.L_19 - .L_18)
.L_18:
        /*005c*/ 	.word	0x00000000
        /*0060*/ 	.short	0x0000
        /*0062*/ 	.short	0x0000
        /*0064*/ 	.byte	0x00, 0xf5, 0x21, 0x00


	//----- nvinfo : EIATTR_SPARSE_MMA_MASK
	.align		4
.L_19:
        /*0068*/ 	.byte	0x03, 0x50
        /*006a*/ 	.short	0x0000


	//----- nvinfo : EIATTR_MAXREG_COUNT
	.align		4
        /*006c*/ 	.byte	0x03, 0x1b
        /*006e*/ 	.short	0x00ff


	//----- nvinfo : EIATTR_MERCURY_ISA_VERSION
	.align		4
        /*0070*/ 	.byte	0x03, 0x5f
        /*0072*/ 	.short	0x0101


	//----- nvinfo : EIATTR_VRC_CTA_INIT_COUNT
	.align		4
        /*0074*/ 	.byte	0x02, 0x4a
	.zero		1
	.zero		1


	//----- nvinfo : EIATTR_EXIT_INSTR_OFFSETS
	.align		4
        /*0078*/ 	.byte	0x04, 0x1c
        /*007a*/ 	.short	(.L_21 - .L_20)


	//   ....[0]....
.L_20:
        /*007c*/ 	.word	0x000000d0


	//   ....[1]....
        /*0080*/ 	.word	0x000008f0


	//----- nvinfo : EIATTR_CBANK_PARAM_SIZE
	.align		4
.L_21:
        /*0084*/ 	.byte	0x03, 0x19
        /*0086*/ 	.short	0x0024


	//----- nvinfo : EIATTR_PARAM_CBANK
	.align		4
        /*0088*/ 	.byte	0x04, 0x0a
        /*008a*/ 	.short	(.L_23 - .L_22)
	.align		4
.L_22:
        /*008c*/ 	.word	index@(.nv.constant0._Z9gpuMatMulPfS_S_iii)
        /*0090*/ 	.short	0x0380
        /*0092*/ 	.short	0x0024


	//----- nvinfo : EIATTR_SW_WAR
	.align		4
.L_23:
        /*0094*/ 	.byte	0x04, 0x36
        /*0096*/ 	.short	(.L_25 - .L_24)
.L_24:
        /*0098*/ 	.word	0x00000008
.L_25:


//--------------------- .nv.callgraph             --------------------------
	.section	.nv.callgraph,"",@"SHT_CUDA_CALLGRAPH"
	.align	4
	.sectionentsize	8
	.align		4
        /*0000*/ 	.word	0x00000000
	.align		4
        /*0004*/ 	.word	0xffffffff
	.align		4
        /*0008*/ 	.word	0x00000000
	.align		4
        /*000c*/ 	.word	0xfffffffe
	.align		4
        /*0010*/ 	.word	0x00000000
	.align		4
        /*0014*/ 	.word	0xfffffffd
	.align		4
        /*0018*/ 	.word	0x00000000
	.align		4
        /*001c*/ 	.word	0xfffffffc


//--------------------- .text._Z9gpuMatMulPfS_S_iii --------------------------
	.section	.text._Z9gpuMatMulPfS_S_iii,"ax",@progbits
	.align	128
        .global         _Z9gpuMatMulPfS_S_iii
        .type           _Z9gpuMatMulPfS_S_iii,@function
        .size           _Z9gpuMatMulPfS_S_iii,(.L_x_5 - _Z9gpuMatMulPfS_S_iii)
        .other          _Z9gpuMatMulPfS_S_iii,@"STO_CUDA_ENTRY STV_DEFAULT"
_Z9gpuMatMulPfS_S_iii:
.text._Z9gpuMatMulPfS_S_iii:
[----:B------:R-:W-:Y:S01]  /*0000*/  LDC R1, c[0x0][0x37c] ;  /* 0x0000df00ff017b82 */ /* 0x000fe20000000800 */
[----:B------:R-:W0:Y:S07]  /*0010*/  S2R R3, SR_TID.X ;  /* 0x0000000000037919 */ /* 0x000e2e0000002100 */
[----:B------:R-:W0:Y:S01]  /*0020*/  S2UR UR4, SR_CTAID.X ;  /* 0x00000000000479c3 */ /* 0x000e220000002500 */
[----:B------:R-:W1:Y:S01]  /*0030*/  LDCU UR6, c[0x0][0x398] ;  /* 0x00007300ff0677ac */ /* 0x000e620008000800 */
[----:B------:R-:W2:Y:S06]  /*0040*/  S2R R5, SR_TID.Y ;  /* 0x0000000000057919 */ /* 0x000eac0000002200 */
[----:B------:R-:W0:Y:S08]  /*0050*/  LDC R0, c[0x0][0x360] ;  /* 0x0000d800ff007b82 */ /* 0x000e300000000800 */
[----:B------:R-:W2:Y:S08]  /*0060*/  S2UR UR5, SR_CTAID.Y ;  /* 0x00000000000579c3 */ /* 0x000eb00000002600 */
[----:B------:R-:W2:Y:S08]  /*0070*/  LDC R16, c[0x0][0x364] ;  /* 0x0000d900ff107b82 */ /* 0x000eb00000000800 */
[----:B------:R-:W3:Y:S01]  /*0080*/  LDC R17, c[0x0][0x3a0] ;  /* 0x0000e800ff117b82 */ /* 0x000ee20000000800 */
[----:B0-----:R-:W-:-:S02]  /*0090*/  IMAD R0, R0, UR4, R3 ;  /* 0x0000000400007c24 */ /* 0x001fc4000f8e0203 */
[----:B--2---:R-:W-:-:S03]  /*00a0*/  IMAD R16, R16, UR5, R5 ;  /* 0x0000000510107c24 */ /* 0x004fc6000f8e0205 */
[----:B---3--:R-:W-:-:S04]  /*00b0*/  ISETP.GE.AND P0, PT, R0, R17, PT ;  /* 0x000000110000720c */ /* 0x008fc80003f06270 */
[----:B-1----:R-:W-:-:S13]  /*00c0*/  ISETP.GE.OR P0, PT, R16, UR6, P0 ;  /* 0x0000000610007c0c */ /* 0x002fda0008706670 */
[----:B------:R-:W-:Y:S05]  /*00d0*/  @P0 EXIT ;  /* 0x000000000000094d */ /* 0x000fea0003800000 */
[----:B------:R-:W0:Y:S01]  /*00e0*/  LDC R19, c[0x0][0x39c] ;  /* 0x0000e700ff137b82 */ /* 0x000e220000000800 */
[----:B------:R-:W1:Y:S01]  /*00f0*/  LDCU.64 UR4, c[0x0][0x358] ;  /* 0x00006b00ff0477ac */ /* 0x000e620008000a00 */
[----:B------:R-:W-:Y:S01]  /*0100*/  HFMA2 R24, -RZ, RZ, 0, 0 ;  /* 0x00000000ff187431 */ /* 0x000fe200000001ff */
[----:B0-----:R-:W-:-:S13]  /*0110*/  ISETP.GE.AND P0, PT, R19, 0x1, PT ;  /* 0x000000011300780c */ /* 0x001fda0003f06270 */
[----:B-1----:R-:W-:Y:S05]  /*0120*/  @!P0 BRA `(.L_x_0) ;  /* 0x0000000400e08947 */ /* 0x002fea0003800000 */
[C---:B------:R-:W-:Y:S01]  /*0130*/  ISETP.GE.U32.AND P1, PT, R19.reuse, 0x8, PT ;  /* 0x000000081300780c */ /* 0x040fe20003f26070 */
[----:B------:R-:W-:Y:S01]  /*0140*/  IMAD R20, R16, R19, RZ ;  /* 0x0000001310147224 */ /* 0x000fe200078e02ff */
[----:B------:R-:W-:Y:S02]  /*0150*/  LOP3.LUT R27, R19, 0x7, RZ, 0xc0, !PT ;  /* 0x00000007131b7812 */ /* 0x000fe400078ec0ff */
[----:B------:R-:W-:Y:S02]  /*0160*/  MOV R21, RZ ;  /* 0x000000ff00157202 */ /* 0x000fe40000000f00 */
[----:B------:R-:W-:Y:S02]  /*0170*/  ISETP.NE.AND P0, PT, R27, RZ, PT ;  /* 0x000000ff1b00720c */ /* 0x000fe40003f05270 */
[----:B------:R-:W-:-:S05]  /*0180*/  MOV R24, RZ ;  /* 0x000000ff00187202 */ /* 0x000fca0000000f00 */
[----:B------:R-:W-:Y:S06]  /*0190*/  @!P1 BRA `(.L_x_1) ;  /* 0x0000000000c49947 */ /* 0x000fec0003800000 */
[----:B------:R-:W0:Y:S01]  /*01a0*/  LDC.64 R2, c[0x0][0x380] ;  /* 0x0000e000ff027b82 */ /* 0x000e220000000a00 */
[----:B------:R-:W-:Y:S02]  /*01b0*/  LOP3.LUT R21, R19, 0x7ffffff8, RZ, 0xc0, !PT ;  /* 0x7ffffff813157812 */ /* 0x000fe400078ec0ff */
[----:B------:R-:W-:Y:S02]  /*01c0*/  MOV R24, RZ ;  /* 0x000000ff00187202 */ /* 0x000fe40000000f00 */
[----:B------:R-:W-:Y:S02]  /*01d0*/  MOV R18, R0 ;  /* 0x0000000000127202 */ /* 0x000fe40000000f00 */
[----:B------:R-:W-:Y:S01]  /*01e0*/  IADD3 R22, PT, PT, -R21, RZ, RZ ;  /* 0x000000ff15167210 */ /* 0x000fe20007ffe1ff */
[----:B0-----:R-:W-:-:S03]  /*01f0*/  IMAD.WIDE.U32 R2, R20, 0x4, R2 ;  /* 0x0000000414027825 */ /* 0x001fc600078e0002 */
[----:B------:R-:W-:-:S04]  /*0200*/  IADD3 R4, P1, PT, R2, 0x10, RZ ;  /* 0x0000001002047810 */ /* 0x000fc80007f3e0ff */
[----:B------:R-:W-:-:S09]  /*0210*/  IADD3.X R5, PT, PT, RZ, R3, RZ, P1, !PT ;  /* 0x00000003ff057210 */ /* 0x000fd20000ffe4ff */
.L_x_2:
[----:B------:R-:W0:Y:S01]  /*0220*/  LDC.64 R14, c[0x0][0x388] ;  /* 0x0000e200ff0e7b82 */ /* 0x000e220000000a00 */
[----:B------:R-:W-:Y:S02]  /*0230*/  MOV R2, R4 ;  /* 0x0000000400027202 */ /* 0x000fe40000000f00 */
[----:B------:R-:W-:-:S05]  /*0240*/  MOV R3, R5 ;  /* 0x0000000500037202 */ /* 0x000fca0000000f00 */
[----:B------:R-:W2:Y:S04]  /*0250*/  LDG.E R25, desc[UR4][R2.64+-0x10] ;  /* 0xfffff00402197981 */ /* 0x000ea8000c1e1900 */
[----:B------:R-:W3:Y:S04]  /*0260*/  LDG.E R23, desc[UR4][R2.64+-0xc] ;  /* 0xfffff40402177981 */ /* 0x000ee8000c1e1900 */
[----:B------:R-:W4:Y:S04]  /*0270*/  LDG.E R29, desc[UR4][R2.64+-0x8] ;  /* 0xfffff804021d7981 */ /* 0x000f28000c1e1900 */
[----:B------:R-:W5:Y:S01]  /*0280*/  LDG.E R28, desc[UR4][R2.64+-0x4] ;  /* 0xfffffc04021c7981 */ /* 0x000f62000c1e1900 */
[----:B0-----:R-:W-:-:S05]  /*0290*/  IMAD.WIDE R14, R18, 0x4, R14 ;  /* 0x00000004120e7825 */ /* 0x001fca00078e020e */
[----:B------:R0:W2:Y:S01]  /*02a0*/  LDG.E R26, desc[UR4][R14.64] ;  /* 0x000000040e1a7981 */ /* 0x0000a2000c1e1900 */
[----:B------:R-:W-:-:S04]  /*02b0*/  IMAD.WIDE R12, R17, 0x4, R14 ;  /* 0x00000004110c7825 */ /* 0x000fc800078e020e */
[C---:B------:R-:W-:Y:S02]  /*02c0*/  IMAD.WIDE R4, R17.reuse, 0x4, R12 ;  /* 0x0000000411047825 */ /* 0x040fe400078e020c */
[----:B------:R-:W3:Y:S02]  /*02d0*/  LDG.E R12, desc[UR4][R12.64] ;  /* 0x000000040c0c7981 */ /* 0x000ee4000c1e1900 */
[C---:B------:R-:W-:Y:S02]  /*02e0*/  IMAD.WIDE R8, R17.reuse, 0x4, R4 ;  /* 0x0000000411087825 */ /* 0x040fe400078e0204 */
[----:B------:R-:W4:Y:S02]  /*02f0*/  LDG.E R4, desc[UR4][R4.64] ;  /* 0x0000000404047981 */ /* 0x000f24000c1e1900 */
[C---:B------:R-:W-:Y:S02]  /*0300*/  IMAD.WIDE R6, R17.reuse, 0x4, R8 ;  /* 0x0000000411067825 */ /* 0x040fe400078e0208 */
[----:B------:R-:W5:Y:S02]  /*0310*/  LDG.E R8, desc[UR4][R8.64] ;  /* 0x0000000408087981 */ /* 0x000f64000c1e1900 */
[----:B------:R-:W-:-:S02]  /*0320*/  IMAD.WIDE R10, R17, 0x4, R6 ;  /* 0x00000004110a7825 */ /* 0x000fc400078e0206 */
[----:B------:R-:W5:Y:S04]  /*0330*/  LDG.E R5, desc[UR4][R2.64] ;  /* 0x0000000402057981 */ /* 0x000f68000c1e1900 */
[----:B------:R-:W5:Y:S01]  /*0340*/  LDG.E R6, desc[UR4][R6.64] ;  /* 0x0000000406067981 */ /* 0x000f62000c1e1900 */
[----:B0-----:R-:W-:-:S03]  /*0350*/  IMAD.WIDE R14, R17, 0x4, R10 ;  /* 0x00000004110e7825 */ /* 0x001fc600078e020a */
[----:B------:R-:W5:Y:S04]  /*0360*/  LDG.E R10, desc[UR4][R10.64] ;  /* 0x000000040a0a7981 */ /* 0x000f68000c1e1900 */
[----:B------:R-:W5:Y:S04]  /*0370*/  LDG.E R13, desc[UR4][R14.64] ;  /* 0x000000040e0d7981 */ /* 0x000f68000c1e1900 */
[----:B------:R-:W5:Y:S04]  /*0380*/  LDG.E R7, desc[UR4][R2.64+0x4] ;  /* 0x0000040402077981 */ /* 0x000f68000c1e1900 */
[----:B------:R-:W5:Y:S01]  /*0390*/  LDG.E R9, desc[UR4][R2.64+0xc] ;  /* 0x00000c0402097981 */ /* 0x000f62000c1e1900 */
[----:B--2---:R-:W-:Y:S01]  /*03a0*/  FFMA R26, R25, R26, R24 ;  /* 0x0000001a191a7223 */ /* 0x004fe20000000018 */
[----:B------:R-:W-:-:S02]  /*03b0*/  IMAD.WIDE R24, R17, 0x4, R14 ;  /* 0x0000000411187825 */ /* 0x000fc400078e020e */
[----:B------:R-:W2:Y:S04]  /*03c0*/  LDG.E R14, desc[UR4][R2.64+0x8] ;  /* 0x00000804020e7981 */ /* 0x000ea8000c1e1900 */
[----:B------:R-:W2:Y:S01]  /*03d0*/  LDG.E R24, desc[UR4][R24.64] ;  /* 0x0000000418187981 */ /* 0x000ea2000c1e1900 */
[----:B---3--:R-:W-:Y:S01]  /*03e0*/  FFMA R12, R23, R12, R26 ;  /* 0x0000000c170c7223 */ /* 0x008fe2000000001a */
[----:B------:R-:W-:-:S03]  /*03f0*/  IADD3 R22, PT, PT, R22, 0x8, RZ ;  /* 0x0000000816167810 */ /* 0x000fc60007ffe0ff */
[----:B----4-:R-:W-:Y:S01]  /*0400*/  FFMA R29, R29, R4, R12 ;  /* 0x000000041d1d7223 */ /* 0x010fe2000000000c */
[----:B------:R-:W-:-:S03]  /*0410*/  ISETP.NE.AND P1, PT, R22, RZ, PT ;  /* 0x000000ff1600720c */ /* 0x000fc60003f25270 */
[----:B-----5:R-:W-:Y:S01]  /*0420*/  FFMA R8, R28, R8, R29 ;  /* 0x000000081c087223 */ /* 0x020fe2000000001d */
[----:B------:R-:W-:-:S03]  /*0430*/  IADD3 R4, P2, PT, R2, 0x20, RZ ;  /* 0x0000002002047810 */ /* 0x000fc60007f5e0ff */
[----:B------:R-:W-:Y:S01]  /*0440*/  FFMA R6, R5, R6, R8 ;  /* 0x0000000605067223 */ /* 0x000fe20000000008 */
[----:B------:R-:W-:Y:S02]  /*0450*/  IADD3.X R5, PT, PT, RZ, R3, RZ, P2, !PT ;  /* 0x00000003ff057210 */ /* 0x000fe400017fe4ff */
[----:B------:R-:W-:Y:S01]  /*0460*/  LEA R18, R17, R18, 0x3 ;  /* 0x0000001211127211 */ /* 0x000fe200078e18ff */
[----:B------:R-:W-:-:S04]  /*0470*/  FFMA R7, R7, R10, R6 ;  /* 0x0000000a07077223 */ /* 0x000fc80000000006 */
[----:B--2---:R-:W-:-:S04]  /*0480*/  FFMA R14, R14, R13, R7 ;  /* 0x0000000d0e0e7223 */ /* 0x004fc80000000007 */
[----:B------:R-:W-:Y:S01]  /*0490*/  FFMA R24, R9, R24, R14 ;  /* 0x0000001809187223 */ /* 0x000fe2000000000e */
[----:B------:R-:W-:Y:S06]  /*04a0*/  @P1 BRA `(.L_x_2) ;  /* 0xfffffffc005c1947 */ /* 0x000fec000383ffff */
.L_x_1:
[----:B------:R-:W-:Y:S05]  /*04b0*/  @!P0 BRA `(.L_x_0) ;  /* 0x0000000000fc8947 */ /* 0x000fea0003800000 */
[----:B------:R-:W-:Y:S02]  /*04c0*/  ISETP.GE.U32.AND P1, PT, R27, 0x4, PT ;  /* 0x000000041b00780c */ /* 0x000fe40003f26070 */
[----:B------:R-:W-:-:S04]  /*04d0*/  LOP3.LUT R14, R19, 0x3, RZ, 0xc0, !PT ;  /* 0x00000003130e7812 */ /* 0x000fc800078ec0ff */
[----:B------:R-:W-:-:S07]  /*04e0*/  ISETP.NE.AND P0, PT, R14, RZ, PT ;  /* 0x000000ff0e00720c */ /* 0x000fce0003f05270 */
[----:B------:R-:W-:Y:S06]  /*04f0*/  @!P1 BRA `(.L_x_3) ;  /* 0x00000000006c9947 */ /* 0x000fec0003800000 */
[----:B------:R-:W0:Y:S01]  /*0500*/  LDC.64 R4, c[0x0][0x388] ;  /* 0x0000e200ff047b82 */ /* 0x000e220000000a00 */
[----:B------:R-:W1:Y:S01]  /*0510*/  LDCU.64 UR6, c[0x0][0x380] ;  /* 0x00007000ff0677ac */ /* 0x000e620008000a00 */
[----:B------:R-:W-:Y:S01]  /*0520*/  IMAD R7, R21, R17, R0 ;  /* 0x0000001115077224 */ /* 0x000fe200078e0200 */
[CC--:B------:R-:W-:Y:S02]  /*0530*/  IADD3 R3, PT, PT, R20.reuse, R21.reuse, RZ ;  /* 0x0000001514037210 */ /* 0x0c0fe40007ffe0ff */
[----:B------:R-:W-:-:S03]  /*0540*/  IADD3 R8, P1, PT, R20, R21, RZ ;  /* 0x0000001514087210 */ /* 0x000fc60007f3e0ff */
[----:B------:R-:W2:Y:S01]  /*0550*/  LDC.64 R12, c[0x0][0x380] ;  /* 0x0000e000ff0c7b82 */ /* 0x000ea20000000a00 */
[----:B0-----:R-:W-:-:S04]  /*0560*/  IMAD.WIDE R4, R7, 0x4, R4 ;  /* 0x0000000407047825 */ /* 0x001fc800078e0204 */
[----:B------:R-:W-:Y:S02]  /*0570*/  IMAD.WIDE R6, R17, 0x4, R4 ;  /* 0x0000000411067825 */ /* 0x000fe400078e0204 */
[----:B------:R-:W3:Y:S02]  /*0580*/  LDG.E R4, desc[UR4][R4.64] ;  /* 0x0000000404047981 */ /* 0x000ee4000c1e1900 */
[----:B--2---:R-:W-:Y:S01]  /*0590*/  IMAD.WIDE.U32 R12, R3, 0x4, R12 ;  /* 0x00000004030c7825 */ /* 0x004fe200078e000c */
[----:B------:R-:W-:Y:S02]  /*05a0*/  IADD3.X R3, PT, PT, RZ, RZ, RZ, P1, !PT ;  /* 0x000000ffff037210 */ /* 0x000fe40000ffe4ff */
[----:B-1----:R-:W-:-:S03]  /*05b0*/  LEA R2, P1, R8, UR6, 0x2 ;  /* 0x0000000608027c11 */ /* 0x002fc6000f8210ff */
[----:B------:R-:W3:Y:S01]  /*05c0*/  LDG.E R13, desc[UR4][R12.64] ;  /* 0x000000040c0d7981 */ /* 0x000ee2000c1e1900 */
[----:B------:R-:W-:Y:S01]  /*05d0*/  LEA.HI.X R3, R8, UR7, R3, 0x2, P1 ;  /* 0x0000000708037c11 */ /* 0x000fe200088f1403 */
[C---:B------:R-:W-:Y:S02]  /*05e0*/  IMAD.WIDE R8, R17.reuse, 0x4, R6 ;  /* 0x0000000411087825 */ /* 0x040fe400078e0206 */
[----:B------:R-:W2:Y:S04]  /*05f0*/  LDG.E R6, desc[UR4][R6.64] ;  /* 0x0000000406067981 */ /* 0x000ea8000c1e1900 */
[----:B------:R-:W2:Y:S01]  /*0600*/  LDG.E R15, desc[UR4][R2.64+0x4] ;  /* 0x00000404020f7981 */ /* 0x000ea2000c1e1900 */
[----:B------:R-:W-:-:S03]  /*0610*/  IMAD.WIDE R10, R17, 0x4, R8 ;  /* 0x00000004110a7825 */ /* 0x000fc600078e0208 */
[----:B------:R-:W4:Y:S04]  /*0620*/  LDG.E R22, desc[UR4][R8.64] ;  /* 0x0000000408167981 */ /* 0x000f28000c1e1900 */
[----:B------:R-:W4:Y:S04]  /*0630*/  LDG.E R18, desc[UR4][R2.64+0x8] ;  /* 0x0000080402127981 */ /* 0x000f28000c1e1900 */
[----:B------:R-:W5:Y:S04]  /*0640*/  LDG.E R26, desc[UR4][R2.64+0xc] ;  /* 0x00000c04021a7981 */ /* 0x000f68000c1e1900 */
[----:B------:R-:W5:Y:S01]  /*0650*/  LDG.E R10, desc[UR4][R10.64] ;  /* 0x000000040a0a7981 */ /* 0x000f62000c1e1900 */
[----:B------:R-:W-:Y:S01]  /*0660*/  IADD3 R21, PT, PT, R21, 0x4, RZ ;  /* 0x0000000415157810 */ /* 0x000fe20007ffe0ff */
[----:B---3--:R-:W-:-:S04]  /*0670*/  FFMA R24, R13, R4, R24 ;  /* 0x000000040d187223 */ /* 0x008fc80000000018 */
[----:B--2---:R-:W-:-:S04]  /*0680*/  FFMA R15, R15, R6, R24 ;  /* 0x000000060f0f7223 */ /* 0x004fc80000000018 */
[----:B----4-:R-:W-:-:S04]  /*0690*/  FFMA R15, R18, R22, R15 ;  /* 0x00000016120f7223 */ /* 0x010fc8000000000f */
[----:B-----5:R-:W-:-:S07]  /*06a0*/  FFMA R24, R26, R10, R15 ;  /* 0x0000000a1a187223 */ /* 0x020fce000000000f */
.L_x_3:
[----:B------:R-:W-:Y:S05]  /*06b0*/  @!P0 BRA `(.L_x_0) ;  /* 0x00000000007c8947 */ /* 0x000fea0003800000 */
[----:B------:R-:W-:Y:S01]  /*06c0*/  ISETP.NE.AND P1, PT, R14, 0x1, PT ;  /* 0x000000010e00780c */ /* 0x000fe20003f25270 */
[----:B------:R-:W0:Y:S01]  /*06d0*/  LDC.64 R10, c[0x0][0x380] ;  /* 0x0000e000ff0a7b82 */ /* 0x000e220000000a00 */
[----:B------:R-:W-:-:S04]  /*06e0*/  LOP3.LUT R19, R19, 0x1, RZ, 0xc0, !PT ;  /* 0x0000000113137812 */ /* 0x000fc800078ec0ff */
[----:B------:R-:W-:-:S03]  /*06f0*/  ISETP.NE.U32.AND P0, PT, R19, 0x1, PT ;  /* 0x000000011300780c */ /* 0x000fc60003f05070 */
[----:B------:R-:W1:Y:S04]  /*0700*/  LDC.64 R8, c[0x0][0x388] ;  /* 0x0000e200ff087b82 */ /* 0x000e680000000a00 */
[CC--:B------:R-:W-:Y:S02]  /*0710*/  @P1 IADD3 R13, PT, PT, R20.reuse, R21.reuse, RZ ;  /* 0x00000015140d1210 */ /* 0x0c0fe40007ffe0ff */
[----:B------:R-:W-:Y:S02]  /*0720*/  @P1 IADD3 R12, P2, PT, R20, R21, RZ ;  /* 0x00000015140c1210 */ /* 0x000fe40007f5e0ff */
[----:B------:R-:W2:Y:S02]  /*0730*/  @P1 LDC.64 R2, c[0x0][0x380] ;  /* 0x0000e000ff021b82 */ /* 0x000ea40000000a00 */
[----:B------:R-:W-:-:S06]  /*0740*/  @P1 IADD3.X R14, PT, PT, RZ, RZ, RZ, P2, !PT ;  /* 0x000000ffff0e1210 */ /* 0x000fcc00017fe4ff */
[----:B------:R-:W3:Y:S01]  /*0750*/  LDC.64 R4, c[0x0][0x380] ;  /* 0x0000e000ff047b82 */ /* 0x000ee20000000a00 */
[----:B0-----:R-:W-:-:S04]  /*0760*/  @P1 IMAD.WIDE.U32 R10, R13, 0x4, R10 ;  /* 0x000000040d0a1825 */ /* 0x001fc800078e000a */
[C---:B------:R-:W-:Y:S01]  /*0770*/  @P1 IMAD R13, R21.reuse, R17, R0 ;  /* 0x00000011150d1224 */ /* 0x040fe200078e0200 */
[----:B------:R-:W-:Y:S01]  /*0780*/  @P1 IADD3 R21, PT, PT, R21, 0x2, RZ ;  /* 0x0000000215151810 */ /* 0x000fe20007ffe0ff */
[----:B------:R-:W4:Y:S01]  /*0790*/  @P1 LDG.E R11, desc[UR4][R10.64] ;  /* 0x000000040a0b1981 */ /* 0x000f22000c1e1900 */
[----:B------:R-:W0:Y:S01]  /*07a0*/  LDC.64 R6, c[0x0][0x388] ;  /* 0x0000e200ff067b82 */ /* 0x000e220000000a00 */
[----:B-1----:R-:W-:Y:S01]  /*07b0*/  @P1 IMAD.WIDE R8, R13, 0x4, R8 ;  /* 0x000000040d081825 */ /* 0x002fe200078e0208 */
[----:B------:R-:W-:Y:S02]  /*07c0*/  @!P0 IADD3 R15, PT, PT, R20, R21, RZ ;  /* 0x00000015140f8210 */ /* 0x000fe40007ffe0ff */
[----:B--2---:R-:W-:Y:S01]  /*07d0*/  @P1 LEA R2, P2, R12, R2, 0x2 ;  /* 0x000000020c021211 */ /* 0x004fe200078410ff */
[----:B------:R-:W-:-:S03]  /*07e0*/  @!P0 IMAD R21, R21, R17, R0 ;  /* 0x0000001115158224 */ /* 0x000fc600078e0200 */
[----:B------:R-:W-:Y:S01]  /*07f0*/  @P1 LEA.HI.X R3, R12, R3, R14, 0x2, P2 ;  /* 0x000000030c031211 */ /* 0x000fe200010f140e */
[----:B------:R-:W-:Y:S01]  /*0800*/  @P1 IMAD.WIDE R12, R17, 0x4, R8 ;  /* 0x00000004110c1825 */ /* 0x000fe200078e0208 */
[----:B------:R-:W4:Y:S03]  /*0810*/  @P1 LDG.E R14, desc[UR4][R8.64] ;  /* 0x00000004080e1981 */ /* 0x000f26000c1e1900 */
[----:B---3--:R-:W-:Y:S01]  /*0820*/  @!P0 IMAD.WIDE.U32 R4, R15, 0x4, R4 ;  /* 0x000000040f048825 */ /* 0x008fe200078e0004 */
[----:B------:R-:W2:Y:S04]  /*0830*/  @P1 LDG.E R2, desc[UR4][R2.64+0x4] ;  /* 0x0000040402021981 */ /* 0x000ea8000c1e1900 */
[----:B------:R-:W2:Y:S01]  /*0840*/  @P1 LDG.E R12, desc[UR4][R12.64] ;  /* 0x000000040c0c1981 */ /* 0x000ea2000c1e1900 */
[----:B0-----:R-:W-:-:S03]  /*0850*/  @!P0 IMAD.WIDE R6, R21, 0x4, R6 ;  /* 0x0000000415068825 */ /* 0x001fc600078e0206 */
[----:B------:R-:W3:Y:S04]  /*0860*/  @!P0 LDG.E R5, desc[UR4][R4.64] ;  /* 0x0000000404058981 */ /* 0x000ee8000c1e1900 */
[----:B------:R-:W3:Y:S01]  /*0870*/  @!P0 LDG.E R6, desc[UR4][R6.64] ;  /* 0x0000000406068981 */ /* 0x000ee2000c1e1900 */
[----:B----4-:R-:W-:-:S04]  /*0880*/  @P1 FFMA R11, R11, R14, R24 ;  /* 0x0000000e0b0b1223 */ /* 0x010fc80000000018 */
[----:B--2---:R-:W-:-:S04]  /*0890*/  @P1 FFMA R24, R2, R12, R11 ;  /* 0x0000000c02181223 */ /* 0x004fc8000000000b */
[----:B---3--:R-:W-:-:S07]  /*08a0*/  @!P0 FFMA R24, R5, R6, R24 ;  /* 0x0000000605188223 */ /* 0x008fce0000000018 */
.L_x_0:
[----:B------:R-:W0:Y:S01]  /*08b0*/  LDC.64 R2, c[0x0][0x390] ;  /* 0x0000e400ff027b82 */ /* 0x000e220000000a00 */
[----:B------:R-:W-:-:S04]  /*08c0*/  IMAD R17, R16, R17, R0 ;  /* 0x0000001110117224 */ /* 0x000fc800078e0200 */
[----:B0-----:R-:W-:-:S05]  /*08d0*/  IMAD.WIDE R2, R17, 0x4, R2 ;  /* 0x0000000411027825 */ /* 0x001fca00078e0202 */
[----:B------:R-:W-:Y:S01]  /*08e0*/  STG.E desc[UR4][R2.64], R24 ;  /* 0x0000001802007986 */ /* 0x000fe2000c101904 */
[----:B------:R-:W-:Y:S05]  /*08f0*/  EXIT ;  /* 0x000000000000794d */ /* 0x000fea0003800000 */
.L_x_4:
[----:B------:R-:W-:-:S00]  /*0900*/  BRA `(.L_x_4) ;  /* 0xfffffffc00fc7947 */ /* 0x000fc0000383ffff */
[----:B------:R-:W-:-:S00]  /*0910*/  NOP ;  /* 0x0000000000007918 */ /* 0x000fc00000000000 */
        /* <DEDUP_REMOVED lines=14> */
.L_x_5:


//--------------------- .nv.shared.reserved.0     --------------------------
	.section	.nv.shared.reserved.0,"aw",@nobits
	.weak		__nv_reservedSMEM_offset_0_alias
	.size		__nv_reservedSMEM_offset_0_alias, 0, 64
	.other		__nv_reservedSMEM_offset_0_alias,@"STO_CUDA_RESERVED_SHARED STV_DEFAULT"
__nv_reservedSMEM_offset_0_alias:
	.zero		0
	.zero		64


//--------------------- .nv.constant0._Z9gpuMatMulPfS_S_iii --------------------------
	.section	.nv.constant0._Z9gpuMatMulPfS_S_iii,"a",@progbits
	.sectionflags	@""
	.align	4
.nv.constant0._Z9gpuMatMulPfS_S_iii:
	.zero		932


//--------------------- SYMBOLS --------------------------

	.type		.nv.reservedSmem.offset0,@object
	.size		.nv.reservedSmem.offset0,0x4
